//
// Generated by NVIDIA NVVM Compiler
//
// Compiler Build ID: CL-36424714
// Cuda compilation tools, release 13.0, V13.0.88
// Based on NVVM 20.0.0
//

.version 9.0
.target sm_100
.address_size 64

	// .globl	_Z10add_vectorPfS_S_i

.visible .entry _Z10add_vectorPfS_S_i(
	.param .u64 .ptr .align 1 _Z10add_vectorPfS_S_i_param_0,
	.param .u64 .ptr .align 1 _Z10add_vectorPfS_S_i_param_1,
	.param .u64 .ptr .align 1 _Z10add_vectorPfS_S_i_param_2,
	.param .u32 _Z10add_vectorPfS_S_i_param_3
)
{
	.reg .pred 	%p<7>;
	.reg .b32 	%r<27>;
	.reg .b32 	%f<16>;
	.reg .b64 	%rd<31>;

	ld.param.u64 	%rd8, [_Z10add_vectorPfS_S_i_param_0];
	ld.param.u64 	%rd9, [_Z10add_vectorPfS_S_i_param_1];
	ld.param.u64 	%rd10, [_Z10add_vectorPfS_S_i_param_2];
	ld.param.u32 	%r11, [_Z10add_vectorPfS_S_i_param_3];
	cvta.to.global.u64 	%rd1, %rd8;
	cvta.to.global.u64 	%rd2, %rd10;
	cvta.to.global.u64 	%rd3, %rd9;
	mov.u32 	%r26, %tid.x;
	mov.u32 	%r2, %ntid.x;
	setp.ge.s32 	%p1, %r26, %r11;
	@%p1 bra 	$L__BB0_6;
	add.s32 	%r12, %r26, %r2;
	max.u32 	%r13, %r11, %r12;
	setp.lt.u32 	%p2, %r12, %r11;
	selp.u32 	%r14, 1, 0, %p2;
	add.s32 	%r15, %r12, %r14;
	sub.s32 	%r16, %r13, %r15;
	div.u32 	%r17, %r16, %r2;
	add.s32 	%r3, %r17, %r14;
	and.b32  	%r18, %r3, 3;
	setp.eq.s32 	%p3, %r18, 3;
	@%p3 bra 	$L__BB0_4;
	add.s32 	%r19, %r3, 1;
	and.b32  	%r20, %r19, 3;
	mul.wide.u32 	%rd30, %r26, 4;
	mul.wide.u32 	%rd5, %r2, 4;
	neg.s32 	%r24, %r20;
	mad.lo.s32 	%r26, %r2, %r20, %r26;
$L__BB0_3:
	.pragma "nounroll";
	add.s64 	%rd11, %rd3, %rd30;
	ld.global.f32 	%f1, [%rd11];
	add.s64 	%rd12, %rd2, %rd30;
	ld.global.f32 	%f2, [%rd12];
	add.f32 	%f3, %f1, %f2;
	add.s64 	%rd13, %rd1, %rd30;
	st.global.f32 	[%rd13], %f3;
	add.s64 	%rd30, %rd30, %rd5;
	add.s32 	%r24, %r24, 1;
	setp.ne.s32 	%p4, %r24, 0;
	@%p4 bra 	$L__BB0_3;
$L__BB0_4:
	setp.lt.u32 	%p5, %r3, 3;
	@%p5 bra 	$L__BB0_6;
$L__BB0_5:
	mul.wide.u32 	%rd14, %r26, 4;
	add.s64 	%rd15, %rd3, %rd14;
	ld.global.f32 	%f4, [%rd15];
	add.s64 	%rd16, %rd2, %rd14;
	ld.global.f32 	%f5, [%rd16];
	add.f32 	%f6, %f4, %f5;
	add.s64 	%rd17, %rd1, %rd14;
	st.global.f32 	[%rd17], %f6;
	add.s32 	%r21, %r26, %r2;
	mul.wide.u32 	%rd18, %r21, 4;
	add.s64 	%rd19, %rd3, %rd18;
	ld.global.f32 	%f7, [%rd19];
	add.s64 	%rd20, %rd2, %rd18;
	ld.global.f32 	%f8, [%rd20];
	add.f32 	%f9, %f7, %f8;
	add.s64 	%rd21, %rd1, %rd18;
	st.global.f32 	[%rd21], %f9;
	add.s32 	%r22, %r21, %r2;
	mul.wide.u32 	%rd22, %r22, 4;
	add.s64 	%rd23, %rd3, %rd22;
	ld.global.f32 	%f10, [%rd23];
	add.s64 	%rd24, %rd2, %rd22;
	ld.global.f32 	%f11, [%rd24];
	add.f32 	%f12, %f10, %f11;
	add.s64 	%rd25, %rd1, %rd22;
	st.global.f32 	[%rd25], %f12;
	add.s32 	%r23, %r22, %r2;
	mul.wide.u32 	%rd26, %r23, 4;
	add.s64 	%rd27, %rd3, %rd26;
	ld.global.f32 	%f13, [%rd27];
	add.s64 	%rd28, %rd2, %rd26;
	ld.global.f32 	%f14, [%rd28];
	add.f32 	%f15, %f13, %f14;
	add.s64 	%rd29, %rd1, %rd26;
	st.global.f32 	[%rd29], %f15;
	add.s32 	%r26, %r23, %r2;
	setp.lt.s32 	%p6, %r26, %r11;
	@%p6 bra 	$L__BB0_5;
$L__BB0_6:
	ret;

}


// ===== COMPILED SASS (sm_100) =====

	.target	sm_100

	.elftype	@"ET_EXEC"


//--------------------- .note.nv.tkinfo           --------------------------
	.section	.note.nv.tkinfo,"",@"SHT_NOTE"
	.sectionflags	@"SHF_NOTE_NV_TKINFO"
	.tkinfo
        /*0018*/ 	.word	0x00000002
        /*0030*/ 	.string	""
        /*0030*/ 	.string	"ptxas"
        /*0030*/ 	.string	"Cuda compilation tools, release 13.0, V13.0.88"
        /*0030*/ 	.string	"Build cuda_13.0.r13.0/compiler.36424714_0"
        /*0030*/ 	.string	"-arch sm_100 -m 64 "



//--------------------- .note.nv.cuinfo           --------------------------
	.section	.note.nv.cuinfo,"",@"SHT_NOTE"
	.sectionflags	@"SHF_NOTE_NV_CUINFO"
        /*0018*/ 	.short	0x0002
        /*001a*/ 	.short	0x0064
        /*001c*/ 	.short	0x0082
	.zero		2


//--------------------- .nv.info                  --------------------------
	.section	.nv.info,"",@"SHT_CUDA_INFO"
	.align	4


	//----- nvinfo : EIATTR_REGCOUNT
	.align		4
        /*0000*/ 	.byte	0x04, 0x2f
        /*0002*/ 	.short	(.L_1 - .L_0)
	.align		4
.L_0:
        /*0004*/ 	.word	index@(_Z10add_vectorPfS_S_i)
        /*0008*/ 	.word	0x0000001c


	//----- nvinfo : EIATTR_FRAME_SIZE
	.align		4
.L_1:
        /*000c*/ 	.byte	0x04, 0x11
        /*000e*/ 	.short	(.L_3 - .L_2)
	.align		4
.L_2:
        /*0010*/ 	.word	index@(_Z10add_vectorPfS_S_i)
        /*0014*/ 	.word	0x00000000


	//----- nvinfo : EIATTR_MIN_STACK_SIZE
	.align		4
.L_3:
        /*0018*/ 	.byte	0x04, 0x12
        /*001a*/ 	.short	(.L_5 - .L_4)
	.align		4
.L_4:
        /*001c*/ 	.word	index@(_Z10add_vectorPfS_S_i)
        /*0020*/ 	.word	0x00000000
.L_5:


//--------------------- .nv.compat                --------------------------
	.section	.nv.compat,"",@"SHT_CUDA_COMPAT_INFO"
	.align	4
        /*0000*/ 	.byte	0x02, 0x09, 0x00, 0x00, 0x02, 0x02, 0x01, 0x00, 0x02, 0x05, 0x05, 0x00, 0x03, 0x07, 0x01, 0x01
        /*0010*/ 	.byte	0x02, 0x03, 0x00, 0x00, 0x02, 0x06, 0x01, 0x00, 0x04, 0x0b, 0x08, 0x00, 0x09, 0x00, 0x00, 0x00
        /*0020*/ 	.byte	0x00, 0x00, 0x00, 0x00


//--------------------- .nv.info._Z10add_vectorPfS_S_i --------------------------
	.section	.nv.info._Z10add_vectorPfS_S_i,"",@"SHT_CUDA_INFO"
	.sectionflags	@""
	.align	4


	//----- nvinfo : EIATTR_CUDA_API_VERSION
	.align		4
        /*0000*/ 	.byte	0x04, 0x37
        /*0002*/ 	.short	(.L_7 - .L_6)
.L_6:
        /*0004*/ 	.word	0x00000082


	//----- nvinfo : EIATTR_KPARAM_INFO
	.align		4
.L_7:
        /*0008*/ 	.byte	0x04, 0x17
        /*000a*/ 	.short	(.L_9 - .L_8)
.L_8:
        /*000c*/ 	.word	0x00000000
        /*0010*/ 	.short	0x0003
        /*0012*/ 	.short	0x0018
        /*0014*/ 	.byte	0x00, 0xf0, 0x11, 0x00


	//----- nvinfo : EIATTR_KPARAM_INFO
	.align		4
.L_9:
        /*0018*/ 	.byte	0x04, 0x17
        /*001a*/ 	.short	(.L_11 - .L_10)
.L_10:
        /*001c*/ 	.word	0x00000000
        /*0020*/ 	.short	0x0002
        /*0022*/ 	.short	0x0010
        /*0024*/ 	.byte	0x00, 0xf5, 0x21, 0x00


	//----- nvinfo : EIATTR_KPARAM_INFO
	.align		4
.L_11:
        /*0028*/ 	.byte	0x04, 0x17
        /*002a*/ 	.short	(.L_13 - .L_12)
.L_12:
        /*002c*/ 	.word	0x00000000
        /*0030*/ 	.short	0x0001
        /*0032*/ 	.short	0x0008
        /*0034*/ 	.byte	0x00, 0xf5, 0x21, 0x00


	//----- nvinfo : EIATTR_KPARAM_INFO
	.align		4
.L_13:
        /*0038*/ 	.byte	0x04, 0x17
        /*003a*/ 	.short	(.L_15 - .L_14)
.L_14:
        /*003c*/ 	.word	0x00000000
        /*0040*/ 	.short	0x0000
        /*0042*/ 	.short	0x0000
        /*0044*/ 	.byte	0x00, 0xf5, 0x21, 0x00


	//----- nvinfo : EIATTR_SPARSE_MMA_MASK
	.align		4
.L_15:
        /*0048*/ 	.byte	0x03, 0x50
        /*004a*/ 	.short	0x0000


	//----- nvinfo : EIATTR_MAXREG_COUNT
	.align		4
        /*004c*/ 	.byte	0x03, 0x1b
        /*004e*/ 	.short	0x00ff


	//----- nvinfo : EIATTR_MERCURY_ISA_VERSION
	.align		4
        /*0050*/ 	.byte	0x03, 0x5f
        /*0052*/ 	.short	0x0101


	//----- nvinfo : EIATTR_VRC_CTA_INIT_COUNT
	.align		4
        /*0054*/ 	.byte	0x02, 0x4a
	.zero		1
	.zero		1


	//----- nvinfo : EIATTR_EXIT_INSTR_OFFSETS
	.align		4
        /*0058*/ 	.byte	0x04, 0x1c
        /*005a*/ 	.short	(.L_17 - .L_16)


	//   ....[0]....
.L_16:
        /*005c*/ 	.word	0x00000050


	//   ....[1]....
        /*0060*/ 	.word	0x000003a0


	//   ....[2]....
        /*0064*/ 	.word	0x00000600


	//----- nvinfo : EIATTR_CRS_STACK_SIZE
	.align		4
.L_17:
        /*0068*/ 	.byte	0x04, 0x1e
        /*006a*/ 	.short	(.L_19 - .L_18)
.L_18:
        /*006c*/ 	.word	0x00000000


	//----- nvinfo : EIATTR_CBANK_PARAM_SIZE
	.align		4
.L_19:
        /*0070*/ 	.byte	0x03, 0x19
        /*0072*/ 	.short	0x001c


	//----- nvinfo : EIATTR_PARAM_CBANK
	.align		4
        /*0074*/ 	.byte	0x04, 0x0a
        /*0076*/ 	.short	(.L_21 - .L_20)
	.align		4
.L_20:
        /*0078*/ 	.word	index@(.nv.constant0._Z10add_vectorPfS_S_i)
        /*007c*/ 	.short	0x0380
        /*007e*/ 	.short	0x001c


	//----- nvinfo : EIATTR_SW_WAR
	.align		4
.L_21:
        /*0080*/ 	.byte	0x04, 0x36
        /*0082*/ 	.short	(.L_23 - .L_22)
.L_22:
        /*0084*/ 	.word	0x00000008
.L_23:


//--------------------- .nv.callgraph             --------------------------
	.section	.nv.callgraph,"",@"SHT_CUDA_CALLGRAPH"
	.align	4
	.sectionentsize	8
	.align		4
        /*0000*/ 	.word	0x00000000
	.align		4
        /*0004*/ 	.word	0xffffffff
	.align		4
        /*0008*/ 	.word	0x00000000
	.align		4
        /*000c*/ 	.word	0xfffffffe
	.align		4
        /*0010*/ 	.word	0x00000000
	.align		4
        /*0014*/ 	.word	0xfffffffd
	.align		4
        /*0018*/ 	.word	0x00000000
	.align		4
        /*001c*/ 	.word	0xfffffffc


//--------------------- .text._Z10add_vectorPfS_S_i --------------------------
	.section	.text._Z10add_vectorPfS_S_i,"ax",@progbits
	.align	128
        .global         _Z10add_vectorPfS_S_i
        .type           _Z10add_vectorPfS_S_i,@function
        .size           _Z10add_vectorPfS_S_i,(.L_x_5 - _Z10add_vectorPfS_S_i)
        .other          _Z10add_vectorPfS_S_i,@"STO_CUDA_ENTRY STV_DEFAULT"
_Z10add_vectorPfS_S_i:
.text._Z10add_vectorPfS_S_i:
[----:B------:R-:W-:Y:S01]  /*0000*/  LDC R1, c[0x0][0x37c] ;  /* 0x0000df00ff017b82 */ /* 0x000fe20000000800 */
[----:B------:R-:W0:Y:S01]  /*0010*/  S2R R5, SR_TID.X ;  /* 0x0000000000057919 */ /* 0x000e220000002100 */
[----:B------:R-:W0:Y:S06]  /*0020*/  LDCU UR6, c[0x0][0x398] ;  /* 0x00007300ff0677ac */ /* 0x000e2c0008000800 */
[----:B------:R-:W1:Y:S01]  /*0030*/  LDC R0, c[0x0][0x360] ;  /* 0x0000d800ff007b82 */ /* 0x000e620000000800 */
[----:B0-----:R-:W-:-:S13]  /*0040*/  ISETP.GE.AND P0, PT, R5, UR6, PT ;  /* 0x0000000605007c0c */ /* 0x001fda000bf06270 */
[----:B------:R-:W-:Y:S05]  /*0050*/  @P0 EXIT ;  /* 0x000000000000094d */ /* 0x000fea0003800000 */
[----:B-1----:R-:W0:Y:S01]  /*0060*/  I2F.U32.RP R8, R0 ;  /* 0x0000000000087306 */ /* 0x002e220000209000 */
[----:B------:R-:W-:Y:S01]  /*0070*/  IADD3 R4, PT, PT, R5, R0, RZ ;  /* 0x0000000005047210 */ /* 0x000fe20007ffe0ff */
[----:B------:R-:W1:Y:S01]  /*0080*/  LDCU.64 UR4, c[0x0][0x358] ;  /* 0x00006b00ff0477ac */ /* 0x000e620008000a00 */
[----:B------:R-:W-:Y:S01]  /*0090*/  ISETP.NE.U32.AND P2, PT, R0, RZ, PT ;  /* 0x000000ff0000720c */ /* 0x000fe20003f45070 */
[----:B------:R-:W-:Y:S01]  /*00a0*/  BSSY.RECONVERGENT B0, `(.L_x_0) ;  /* 0x000002f000007945 */ /* 0x000fe20003800200 */
[C---:B------:R-:W-:Y:S01]  /*00b0*/  ISETP.GE.U32.AND P0, PT, R4.reuse, UR6, PT ;  /* 0x0000000604007c0c */ /* 0x040fe2000bf06070 */
[----:B------:R-:W2:Y:S01]  /*00c0*/  LDCU.64 UR8, c[0x0][0x390] ;  /* 0x00007200ff0877ac */ /* 0x000ea20008000a00 */
[----:B------:R-:W-:Y:S02]  /*00d0*/  VIMNMX.U32 R7, PT, PT, R4, UR6, !PT ;  /* 0x0000000604077c48 */ /* 0x000fe4000ffe0000 */
[----:B------:R-:W-:Y:S01]  /*00e0*/  SEL R6, RZ, 0x1, P0 ;  /* 0x00000001ff067807 */ /* 0x000fe20000000000 */
[----:B------:R-:W3:Y:S03]  /*00f0*/  LDCU.128 UR12, c[0x0][0x380] ;  /* 0x00007000ff0c77ac */ /* 0x000ee60008000c00 */
[----:B------:R-:W-:Y:S01]  /*0100*/  IADD3 R7, PT, PT, R7, -R4, -R6 ;  /* 0x8000000407077210 */ /* 0x000fe20007ffe806 */
[----:B0-----:R-:W0:Y:S02]  /*0110*/  MUFU.RCP R8, R8 ;  /* 0x0000000800087308 */ /* 0x001e240000001000 */
[----:B0-----:R-:W-:-:S06]  /*0120*/  IADD3 R2, PT, PT, R8, 0xffffffe, RZ ;  /* 0x0ffffffe08027810 */ /* 0x001fcc0007ffe0ff */
[----:B------:R0:W4:Y:S02]  /*0130*/  F2I.FTZ.U32.TRUNC.NTZ R3, R2 ;  /* 0x0000000200037305 */ /* 0x000124000021f000 */
[----:B0-----:R-:W-:Y:S02]  /*0140*/  IMAD.MOV.U32 R2, RZ, RZ, RZ ;  /* 0x000000ffff027224 */ /* 0x001fe400078e00ff */
[----:B----4-:R-:W-:-:S04]  /*0150*/  IMAD.MOV R9, RZ, RZ, -R3 ;  /* 0x000000ffff097224 */ /* 0x010fc800078e0a03 */
[----:B------:R-:W-:-:S04]  /*0160*/  IMAD R9, R9, R0, RZ ;  /* 0x0000000009097224 */ /* 0x000fc800078e02ff */
[----:B------:R-:W-:-:S06]  /*0170*/  IMAD.HI.U32 R8, R3, R9, R2 ;  /* 0x0000000903087227 */ /* 0x000fcc00078e0002 */
[----:B------:R-:W-:-:S05]  /*0180*/  IMAD.HI.U32 R3, R8, R7, RZ ;  /* 0x0000000708037227 */ /* 0x000fca00078e00ff */
[----:B------:R-:W-:-:S05]  /*0190*/  IADD3 R2, PT, PT, -R3, RZ, RZ ;  /* 0x000000ff03027210 */ /* 0x000fca0007ffe1ff */
[----:B------:R-:W-:-:S05]  /*01a0*/  IMAD R7, R0, R2, R7 ;  /* 0x0000000200077224 */ /* 0x000fca00078e0207 */
[----:B------:R-:W-:-:S13]  /*01b0*/  ISETP.GE.U32.AND P0, PT, R7, R0, PT ;  /* 0x000000000700720c */ /* 0x000fda0003f06070 */
[----:B------:R-:W-:Y:S01]  /*01c0*/  @P0 IMAD.IADD R7, R7, 0x1, -R0 ;  /* 0x0000000107070824 */ /* 0x000fe200078e0a00 */
[----:B------:R-:W-:-:S04]  /*01d0*/  @P0 IADD3 R3, PT, PT, R3, 0x1, RZ ;  /* 0x0000000103030810 */ /* 0x000fc80007ffe0ff */
[----:B------:R-:W-:-:S13]  /*01e0*/  ISETP.GE.U32.AND P1, PT, R7, R0, PT ;  /* 0x000000000700720c */ /* 0x000fda0003f26070 */
[----:B------:R-:W-:Y:S01]  /*01f0*/  @P1 VIADD R3, R3, 0x1 ;  /* 0x0000000103031836 */ /* 0x000fe20000000000 */
[----:B------:R-:W-:-:S04]  /*0200*/  @!P2 LOP3.LUT R3, RZ, R0, RZ, 0x33, !PT ;  /* 0x00000000ff03a212 */ /* 0x000fc800078e33ff */
[----:B------:R-:W-:-:S04]  /*0210*/  IADD3 R2, PT, PT, R6, R3, RZ ;  /* 0x0000000306027210 */ /* 0x000fc80007ffe0ff */
[C---:B------:R-:W-:Y:S02]  /*0220*/  LOP3.LUT R3, R2.reuse, 0x3, RZ, 0xc0, !PT ;  /* 0x0000000302037812 */ /* 0x040fe400078ec0ff */
[----:B------:R-:W-:Y:S02]  /*0230*/  ISETP.GE.U32.AND P0, PT, R2, 0x3, PT ;  /* 0x000000030200780c */ /* 0x000fe40003f06070 */
[----:B------:R-:W-:-:S13]  /*0240*/  ISETP.NE.AND P1, PT, R3, 0x3, PT ;  /* 0x000000030300780c */ /* 0x000fda0003f25270 */
[----:B-123--:R-:W-:Y:S05]  /*0250*/  @!P1 BRA `(.L_x_1) ;  /* 0x00000000004c9947 */ /* 0x00efea0003800000 */
[----:B------:R-:W-:-:S04]  /*0260*/  IADD3 R2, PT, PT, R2, 0x1, RZ ;  /* 0x0000000102027810 */ /* 0x000fc80007ffe0ff */
[----:B------:R-:W-:Y:S01]  /*0270*/  LOP3.LUT R4, R2, 0x3, RZ, 0xc0, !PT ;  /* 0x0000000302047812 */ /* 0x000fe200078ec0ff */
[----:B------:R-:W-:-:S04]  /*0280*/  IMAD.WIDE.U32 R2, R5, 0x4, RZ ;  /* 0x0000000405027825 */ /* 0x000fc800078e00ff */
[----:B------:R-:W-:Y:S02]  /*0290*/  IMAD R5, R4, R0, R5 ;  /* 0x0000000004057224 */ /* 0x000fe400078e0205 */
[----:B------:R-:W-:-:S07]  /*02a0*/  IMAD.MOV R4, RZ, RZ, -R4 ;  /* 0x000000ffff047224 */ /* 0x000fce00078e0a04 */
.L_x_2:
[C---:B------:R-:W-:Y:S02]  /*02b0*/  IADD3 R8, P2, PT, R2.reuse, UR8, RZ ;  /* 0x0000000802087c10 */ /* 0x040fe4000ff5e0ff */
[----:B------:R-:W-:Y:S02]  /*02c0*/  IADD3 R6, P1, PT, R2, UR14, RZ ;  /* 0x0000000e02067c10 */ /* 0x000fe4000ff3e0ff */
[C---:B------:R-:W-:Y:S02]  /*02d0*/  IADD3.X R9, PT, PT, R3.reuse, UR9, RZ, P2, !PT ;  /* 0x0000000903097c10 */ /* 0x040fe400097fe4ff */
[----:B------:R-:W-:-:S04]  /*02e0*/  IADD3.X R7, PT, PT, R3, UR15, RZ, P1, !PT ;  /* 0x0000000f03077c10 */ /* 0x000fc80008ffe4ff */
[----:B------:R-:W2:Y:S04]  /*02f0*/  LDG.E R9, desc[UR4][R8.64] ;  /* 0x0000000408097981 */ /* 0x000ea8000c1e1900 */
[----:B------:R-:W2:Y:S01]  /*0300*/  LDG.E R6, desc[UR4][R6.64] ;  /* 0x0000000406067981 */ /* 0x000ea2000c1e1900 */
[----:B0-----:R-:W-:-:S04]  /*0310*/  IADD3 R10, P1, PT, R2, UR12, RZ ;  /* 0x0000000c020a7c10 */ /* 0x001fc8000ff3e0ff */
[----:B------:R-:W-:Y:S02]  /*0320*/  IADD3.X R11, PT, PT, R3, UR13, RZ, P1, !PT ;  /* 0x0000000d030b7c10 */ /* 0x000fe40008ffe4ff */
[----:B------:R-:W-:-:S04]  /*0330*/  IADD3 R4, PT, PT, R4, 0x1, RZ ;  /* 0x0000000104047810 */ /* 0x000fc80007ffe0ff */
[----:B------:R-:W-:Y:S01]  /*0340*/  ISETP.NE.AND P1, PT, R4, RZ, PT ;  /* 0x000000ff0400720c */ /* 0x000fe20003f25270 */
[----:B------:R-:W-:-:S04]  /*0350*/  IMAD.WIDE.U32 R2, R0, 0x4, R2 ;  /* 0x0000000400027825 */ /* 0x000fc800078e0002 */
[----:B--2---:R-:W-:-:S05]  /*0360*/  FADD R13, R6, R9 ;  /* 0x00000009060d7221 */ /* 0x004fca0000000000 */
[----:B------:R0:W-:Y:S03]  /*0370*/  STG.E desc[UR4][R10.64], R13 ;  /* 0x0000000d0a007986 */ /* 0x0001e6000c101904 */
[----:B------:R-:W-:Y:S05]  /*0380*/  @P1 BRA `(.L_x_2) ;  /* 0xfffffffc00c81947 */ /* 0x000fea000383ffff */
.L_x_1:
[----:B------:R-:W-:Y:S05]  /*0390*/  BSYNC.RECONVERGENT B0 ;  /* 0x0000000000007941 */ /* 0x000fea0003800200 */
.L_x_0:
[----:B------:R-:W-:Y:S05]  /*03a0*/  @!P0 EXIT ;  /* 0x000000000000894d */ /* 0x000fea0003800000 */
.L_x_3:
[----:B------:R-:W0:Y:S08]  /*03b0*/  LDC.64 R6, c[0x0][0x388] ;  /* 0x0000e200ff067b82 */ /* 0x000e300000000a00 */
[----:B------:R-:W1:Y:S08]  /*03c0*/  LDC.64 R2, c[0x0][0x390] ;  /* 0x0000e400ff027b82 */ /* 0x000e700000000a00 */
[----:B--2---:R-:W2:Y:S01]  /*03d0*/  LDC.64 R8, c[0x0][0x380] ;  /* 0x0000e000ff087b82 */ /* 0x004ea20000000a00 */
[----:B0-----:R-:W-:-:S06]  /*03e0*/  IMAD.WIDE.U32 R10, R5, 0x4, R6 ;  /* 0x00000004050a7825 */ /* 0x001fcc00078e0006 */
[----:B------:R-:W3:Y:S01]  /*03f0*/  LDG.E R10, desc[UR4][R10.64] ;  /* 0x000000040a0a7981 */ /* 0x000ee2000c1e1900 */
[----:B-1----:R-:W-:-:S06]  /*0400*/  IMAD.WIDE.U32 R12, R5, 0x4, R2 ;  /* 0x00000004050c7825 */ /* 0x002fcc00078e0002 */
[----:B------:R-:W3:Y:S01]  /*0410*/  LDG.E R13, desc[UR4][R12.64] ;  /* 0x000000040c0d7981 */ /* 0x000ee2000c1e1900 */
[----:B------:R-:W-:Y:S01]  /*0420*/  IADD3 R19, PT, PT, R0, R5, RZ ;  /* 0x0000000500137210 */ /* 0x000fe20007ffe0ff */
[----:B--2---:R-:W-:-:S04]  /*0430*/  IMAD.WIDE.U32 R4, R5, 0x4, R8 ;  /* 0x0000000405047825 */ /* 0x004fc800078e0008 */
[----:B------:R-:W-:-:S04]  /*0440*/  IMAD.WIDE.U32 R14, R19, 0x4, R6 ;  /* 0x00000004130e7825 */ /* 0x000fc800078e0006 */
[----:B------:R-:W-:-:S04]  /*0450*/  IMAD.WIDE.U32 R16, R19, 0x4, R2 ;  /* 0x0000000413107825 */ /* 0x000fc800078e0002 */
[----:B---3--:R-:W-:-:S05]  /*0460*/  FADD R21, R10, R13 ;  /* 0x0000000d0a157221 */ /* 0x008fca0000000000 */
[----:B------:R0:W-:Y:S04]  /*0470*/  STG.E desc[UR4][R4.64], R21 ;  /* 0x0000001504007986 */ /* 0x0001e8000c101904 */
[----:B------:R-:W2:Y:S04]  /*0480*/  LDG.E R14, desc[UR4][R14.64] ;  /* 0x000000040e0e7981 */ /* 0x000ea8000c1e1900 */
[----:B------:R-:W2:Y:S01]  /*0490*/  LDG.E R17, desc[UR4][R16.64] ;  /* 0x0000000410117981 */ /* 0x000ea2000c1e1900 */
[C---:B------:R-:W-:Y:S02]  /*04a0*/  IMAD.IADD R25, R19.reuse, 0x1, R0 ;  /* 0x0000000113197824 */ /* 0x040fe400078e0200 */
[----:B------:R-:W-:-:S04]  /*04b0*/  IMAD.WIDE.U32 R10, R19, 0x4, R8 ;  /* 0x00000004130a7825 */ /* 0x000fc800078e0008 */
[----:B------:R-:W-:-:S04]  /*04c0*/  IMAD.WIDE.U32 R12, R25, 0x4, R6 ;  /* 0x00000004190c7825 */ /* 0x000fc800078e0006 */
[----:B------:R-:W-:-:S04]  /*04d0*/  IMAD.WIDE.U32 R18, R25, 0x4, R2 ;  /* 0x0000000419127825 */ /* 0x000fc800078e0002 */
[----:B--2---:R-:W-:-:S05]  /*04e0*/  FADD R23, R14, R17 ;  /* 0x000000110e177221 */ /* 0x004fca0000000000 */
[----:B------:R1:W-:Y:S04]  /*04f0*/  STG.E desc[UR4][R10.64], R23 ;  /* 0x000000170a007986 */ /* 0x0003e8000c101904 */
[----:B------:R-:W2:Y:S04]  /*0500*/  LDG.E R12, desc[UR4][R12.64] ;  /* 0x000000040c0c7981 */ /* 0x000ea8000c1e1900 */
[----:B------:R-:W2:Y:S01]  /*0510*/  LDG.E R19, desc[UR4][R18.64] ;  /* 0x0000000412137981 */ /* 0x000ea2000c1e1900 */
[C---:B0-----:R-:W-:Y:S01]  /*0520*/  IADD3 R5, PT, PT, R25.reuse, R0, RZ ;  /* 0x0000000019057210 */ /* 0x041fe20007ffe0ff */
[----:B------:R-:W-:-:S04]  /*0530*/  IMAD.WIDE.U32 R14, R25, 0x4, R8 ;  /* 0x00000004190e7825 */ /* 0x000fc800078e0008 */
[----:B------:R-:W-:-:S04]  /*0540*/  IMAD.WIDE.U32 R6, R5, 0x4, R6 ;  /* 0x0000000405067825 */ /* 0x000fc800078e0006 */
[----:B------:R-:W-:-:S04]  /*0550*/  IMAD.WIDE.U32 R2, R5, 0x4, R2 ;  /* 0x0000000405027825 */ /* 0x000fc800078e0002 */
[----:B--2---:R-:W-:-:S05]  /*0560*/  FADD R17, R12, R19 ;  /* 0x000000130c117221 */ /* 0x004fca0000000000 */
[----:B------:R2:W-:Y:S04]  /*0570*/  STG.E desc[UR4][R14.64], R17 ;  /* 0x000000110e007986 */ /* 0x0005e8000c101904 */
[----:B------:R-:W1:Y:S04]  /*0580*/  LDG.E R6, desc[UR4][R6.64] ;  /* 0x0000000406067981 */ /* 0x000e68000c1e1900 */
[----:B------:R-:W1:Y:S01]  /*0590*/  LDG.E R3, desc[UR4][R2.64] ;  /* 0x0000000402037981 */ /* 0x000e62000c1e1900 */
[C---:B------:R-:W-:Y:S01]  /*05a0*/  IMAD.WIDE.U32 R8, R5.reuse, 0x4, R8 ;  /* 0x0000000405087825 */ /* 0x040fe200078e0008 */
[----:B------:R-:W-:-:S04]  /*05b0*/  IADD3 R5, PT, PT, R5, R0, RZ ;  /* 0x0000000005057210 */ /* 0x000fc80007ffe0ff */
[----:B------:R-:W-:Y:S01]  /*05c0*/  ISETP.GE.AND P0, PT, R5, UR6, PT ;  /* 0x0000000605007c0c */ /* 0x000fe2000bf06270 */
[----:B-1----:R-:W-:-:S05]  /*05d0*/  FADD R11, R6, R3 ;  /* 0x00000003060b7221 */ /* 0x002fca0000000000 */
[----:B------:R2:W-:Y:S07]  /*05e0*/  STG.E desc[UR4][R8.64], R11 ;  /* 0x0000000b08007986 */ /* 0x0005ee000c101904 */
[----:B------:R-:W-:Y:S05]  /*05f0*/  @!P0 BRA `(.L_x_3) ;  /* 0xfffffffc006c8947 */ /* 0x000fea000383ffff */
[----:B------:R-:W-:Y:S05]  /*0600*/  EXIT ;  /* 0x000000000000794d */ /* 0x000fea0003800000 */
.L_x_4:
[----:B------:R-:W-:-:S00]  /*0610*/  BRA `(.L_x_4) ;  /* 0xfffffffc00fc7947 */ /* 0x000fc0000383ffff */
[----:B------:R-:W-:-:S00]  /*0620*/  NOP ;  /* 0x0000000000007918 */ /* 0x000fc00000000000 */
        /* <DEDUP_REMOVED lines=13> */
.L_x_5:


//--------------------- .nv.shared.reserved.0     --------------------------
	.section	.nv.shared.reserved.0,"aw",@nobits
	.weak		__nv_reservedSMEM_offset_0_alias
	.size		__nv_reservedSMEM_offset_0_alias, 0, 64
	.other		__nv_reservedSMEM_offset_0_alias,@"STO_CUDA_RESERVED_SHARED STV_DEFAULT"
__nv_reservedSMEM_offset_0_alias:
	.zero		0
	.zero		64


//--------------------- .nv.constant0._Z10add_vectorPfS_S_i --------------------------
	.section	.nv.constant0._Z10add_vectorPfS_S_i,"a",@progbits
	.sectionflags	@""
	.align	4
.nv.constant0._Z10add_vectorPfS_S_i:
	.zero		924


//--------------------- SYMBOLS --------------------------

	.type		.nv.reservedSmem.offset0,@object
	.size		.nv.reservedSmem.offset0,0x4
